//
// Generated by NVIDIA NVVM Compiler
//
// Compiler Build ID: CL-36424714
// Cuda compilation tools, release 13.0, V13.0.88
// Based on NVVM 20.0.0
//

.version 9.0
.target sm_100
.address_size 64

	// .globl	_Z12init_numbersPff
.extern .shared .align 16 .b8 temp[];

.visible .entry _Z12init_numbersPff(
	.param .u64 .ptr .align 1 _Z12init_numbersPff_param_0,
	.param .f32 _Z12init_numbersPff_param_1
)
{
	.reg .b32 	%r<5>;
	.reg .b32 	%f<2>;
	.reg .b64 	%rd<5>;

	ld.param.u64 	%rd1, [_Z12init_numbersPff_param_0];
	ld.param.f32 	%f1, [_Z12init_numbersPff_param_1];
	cvta.to.global.u64 	%rd2, %rd1;
	mov.u32 	%r1, %tid.x;
	mov.u32 	%r2, %ctaid.x;
	mov.u32 	%r3, %ntid.x;
	mad.lo.s32 	%r4, %r2, %r3, %r1;
	mul.wide.s32 	%rd3, %r4, 4;
	add.s64 	%rd4, %rd2, %rd3;
	st.global.f32 	[%rd4], %f1;
	ret;

}
	// .globl	_Z20simple_blelloch_scanPfS_i
.visible .entry _Z20simple_blelloch_scanPfS_i(
	.param .u64 .ptr .align 1 _Z20simple_blelloch_scanPfS_i_param_0,
	.param .u64 .ptr .align 1 _Z20simple_blelloch_scanPfS_i_param_1,
	.param .u32 _Z20simple_blelloch_scanPfS_i_param_2
)
{
	.reg .pred 	%p<8>;
	.reg .b32 	%r<33>;
	.reg .b32 	%f<9>;
	.reg .b64 	%rd<9>;

	ld.param.u64 	%rd2, [_Z20simple_blelloch_scanPfS_i_param_0];
	ld.param.u64 	%rd1, [_Z20simple_blelloch_scanPfS_i_param_1];
	ld.param.u32 	%r32, [_Z20simple_blelloch_scanPfS_i_param_2];
	cvta.to.global.u64 	%rd3, %rd2;
	mov.u32 	%r10, %tid.x;
	mov.u32 	%r11, %ctaid.x;
	mov.u32 	%r12, %ntid.x;
	mad.lo.s32 	%r1, %r11, %r12, %r10;
	mul.wide.s32 	%rd4, %r1, 4;
	add.s64 	%rd5, %rd3, %rd4;
	ld.global.f32 	%f1, [%rd5];
	shl.b32 	%r13, %r1, 2;
	mov.u32 	%r14, temp;
	add.s32 	%r2, %r14, %r13;
	st.shared.f32 	[%r2], %f1;
	bar.sync 	0;
	setp.lt.s32 	%p1, %r32, 2;
	@%p1 bra 	$L__BB1_5;
	add.s32 	%r3, %r1, 1;
	mov.b32 	%r31, 2;
$L__BB1_2:
	add.s32 	%r16, %r31, -1;
	and.b32  	%r17, %r16, %r3;
	setp.ne.s32 	%p2, %r17, 0;
	@%p2 bra 	$L__BB1_4;
	shr.u32 	%r18, %r31, 1;
	ld.shared.f32 	%f2, [%r2];
	sub.s32 	%r19, %r1, %r18;
	shl.b32 	%r20, %r19, 2;
	add.s32 	%r22, %r14, %r20;
	ld.shared.f32 	%f3, [%r22];
	add.f32 	%f4, %f2, %f3;
	st.shared.f32 	[%r2], %f4;
$L__BB1_4:
	bar.sync 	0;
	shl.b32 	%r31, %r31, 1;
	setp.le.s32 	%p3, %r31, %r32;
	@%p3 bra 	$L__BB1_2;
$L__BB1_5:
	add.s32 	%r23, %r32, -1;
	setp.ne.s32 	%p4, %r1, %r23;
	@%p4 bra 	$L__BB1_7;
	mov.b32 	%r24, 0;
	st.shared.u32 	[%r2], %r24;
$L__BB1_7:
	bar.sync 	0;
	setp.lt.s32 	%p5, %r32, 2;
	@%p5 bra 	$L__BB1_12;
	add.s32 	%r6, %r1, 1;
$L__BB1_9:
	rem.s32 	%r25, %r6, %r32;
	setp.ne.s32 	%p6, %r25, 0;
	@%p6 bra 	$L__BB1_11;
	shr.u32 	%r26, %r32, 1;
	ld.shared.f32 	%f5, [%r2];
	sub.s32 	%r27, %r1, %r26;
	shl.b32 	%r28, %r27, 2;
	add.s32 	%r30, %r14, %r28;
	ld.shared.f32 	%f6, [%r30];
	add.f32 	%f7, %f5, %f6;
	st.shared.f32 	[%r2], %f7;
	st.shared.f32 	[%r30], %f5;
$L__BB1_11:
	bar.sync 	0;
	shr.u32 	%r8, %r32, 1;
	setp.gt.u32 	%p7, %r32, 3;
	mov.u32 	%r32, %r8;
	@%p7 bra 	$L__BB1_9;
$L__BB1_12:
	cvta.to.global.u64 	%rd6, %rd1;
	bar.sync 	0;
	ld.shared.f32 	%f8, [%r2];
	add.s64 	%rd8, %rd6, %rd4;
	st.global.f32 	[%rd8], %f8;
	ret;

}


// ===== COMPILED SASS (sm_100) =====

	.target	sm_100

	.elftype	@"ET_EXEC"


//--------------------- .note.nv.tkinfo           --------------------------
	.section	.note.nv.tkinfo,"",@"SHT_NOTE"
	.sectionflags	@"SHF_NOTE_NV_TKINFO"
	.tkinfo
        /*0018*/ 	.word	0x00000002
        /*0030*/ 	.string	""
        /*0030*/ 	.string	"ptxas"
        /*0030*/ 	.string	"Cuda compilation tools, release 13.0, V13.0.88"
        /*0030*/ 	.string	"Build cuda_13.0.r13.0/compiler.36424714_0"
        /*0030*/ 	.string	"-arch sm_100 -m 64 "



//--------------------- .note.nv.cuinfo           --------------------------
	.section	.note.nv.cuinfo,"",@"SHT_NOTE"
	.sectionflags	@"SHF_NOTE_NV_CUINFO"
        /*0018*/ 	.short	0x0002
        /*001a*/ 	.short	0x0064
        /*001c*/ 	.short	0x0082
	.zero		2


//--------------------- .nv.info                  --------------------------
	.section	.nv.info,"",@"SHT_CUDA_INFO"
	.align	4


	//----- nvinfo : EIATTR_REGCOUNT
	.align		4
        /*0000*/ 	.byte	0x04, 0x2f
        /*0002*/ 	.short	(.L_1 - .L_0)
	.align		4
.L_0:
        /*0004*/ 	.word	index@(_Z12init_numbersPff)
        /*0008*/ 	.word	0x0000000a


	//----- nvinfo : EIATTR_FRAME_SIZE
	.align		4
.L_1:
        /*000c*/ 	.byte	0x04, 0x11
        /*000e*/ 	.short	(.L_3 - .L_2)
	.align		4
.L_2:
        /*0010*/ 	.word	index@(_Z12init_numbersPff)
        /*0014*/ 	.word	0x00000000


	//----- nvinfo : EIATTR_REGCOUNT
	.align		4
.L_3:
        /*0018*/ 	.byte	0x04, 0x2f
        /*001a*/ 	.short	(.L_5 - .L_4)
	.align		4
.L_4:
        /*001c*/ 	.word	index@(_Z20simple_blelloch_scanPfS_i)
        /*0020*/ 	.word	0x0000000e


	//----- nvinfo : EIATTR_FRAME_SIZE
	.align		4
.L_5:
        /*0024*/ 	.byte	0x04, 0x11
        /*0026*/ 	.short	(.L_7 - .L_6)
	.align		4
.L_6:
        /*0028*/ 	.word	index@(_Z20simple_blelloch_scanPfS_i)
        /*002c*/ 	.word	0x00000000


	//----- nvinfo : EIATTR_MIN_STACK_SIZE
	.align		4
.L_7:
        /*0030*/ 	.byte	0x04, 0x12
        /*0032*/ 	.short	(.L_9 - .L_8)
	.align		4
.L_8:
        /*0034*/ 	.word	index@(_Z20simple_blelloch_scanPfS_i)
        /*0038*/ 	.word	0x00000000


	//----- nvinfo : EIATTR_MIN_STACK_SIZE
	.align		4
.L_9:
        /*003c*/ 	.byte	0x04, 0x12
        /*003e*/ 	.short	(.L_11 - .L_10)
	.align		4
.L_10:
        /*0040*/ 	.word	index@(_Z12init_numbersPff)
        /*0044*/ 	.word	0x00000000
.L_11:


//--------------------- .nv.compat                --------------------------
	.section	.nv.compat,"",@"SHT_CUDA_COMPAT_INFO"
	.align	4
        /*0000*/ 	.byte	0x02, 0x09, 0x00, 0x00, 0x02, 0x02, 0x01, 0x00, 0x02, 0x05, 0x05, 0x00, 0x03, 0x07, 0x01, 0x01
        /*0010*/ 	.byte	0x02, 0x03, 0x00, 0x00, 0x02, 0x06, 0x01, 0x00, 0x04, 0x0b, 0x08, 0x00, 0x09, 0x00, 0x00, 0x00
        /*0020*/ 	.byte	0x00, 0x00, 0x00, 0x00


//--------------------- .nv.info._Z20simple_blelloch_scanPfS_i --------------------------
	.section	.nv.info._Z20simple_blelloch_scanPfS_i,"",@"SHT_CUDA_INFO"
	.sectionflags	@""
	.align	4


	//----- nvinfo : EIATTR_CUDA_API_VERSION
	.align		4
        /*0000*/ 	.byte	0x04, 0x37
        /*0002*/ 	.short	(.L_13 - .L_12)
.L_12:
        /*0004*/ 	.word	0x00000082


	//----- nvinfo : EIATTR_KPARAM_INFO
	.align		4
.L_13:
        /*0008*/ 	.byte	0x04, 0x17
        /*000a*/ 	.short	(.L_15 - .L_14)
.L_14:
        /*000c*/ 	.word	0x00000000
        /*0010*/ 	.short	0x0002
        /*0012*/ 	.short	0x0010
        /*0014*/ 	.byte	0x00, 0xf0, 0x11, 0x00


	//----- nvinfo : EIATTR_KPARAM_INFO
	.align		4
.L_15:
        /*0018*/ 	.byte	0x04, 0x17
        /*001a*/ 	.short	(.L_17 - .L_16)
.L_16:
        /*001c*/ 	.word	0x00000000
        /*0020*/ 	.short	0x0001
        /*0022*/ 	.short	0x0008
        /*0024*/ 	.byte	0x00, 0xf5, 0x21, 0x00


	//----- nvinfo : EIATTR_KPARAM_INFO
	.align		4
.L_17:
        /*0028*/ 	.byte	0x04, 0x17
        /*002a*/ 	.short	(.L_19 - .L_18)
.L_18:
        /*002c*/ 	.word	0x00000000
        /*0030*/ 	.short	0x0000
        /*0032*/ 	.short	0x0000
        /*0034*/ 	.byte	0x00, 0xf5, 0x21, 0x00


	//----- nvinfo : EIATTR_SPARSE_MMA_MASK
	.align		4
.L_19:
        /*0038*/ 	.byte	0x03, 0x50
        /*003a*/ 	.short	0x0000


	//----- nvinfo : EIATTR_MAXREG_COUNT
	.align		4
        /*003c*/ 	.byte	0x03, 0x1b
        /*003e*/ 	.short	0x00ff


	//----- nvinfo : EIATTR_NUM_BARRIERS
	.align		4
        /*0040*/ 	.byte	0x02, 0x4c
        /*0042*/ 	.byte	0x01
	.zero		1


	//----- nvinfo : EIATTR_MERCURY_ISA_VERSION
	.align		4
        /*0044*/ 	.byte	0x03, 0x5f
        /*0046*/ 	.short	0x0101


	//----- nvinfo : EIATTR_VRC_CTA_INIT_COUNT
	.align		4
        /*0048*/ 	.byte	0x02, 0x4a
	.zero		1
	.zero		1


	//----- nvinfo : EIATTR_EXIT_INSTR_OFFSETS
	.align		4
        /*004c*/ 	.byte	0x04, 0x1c
        /*004e*/ 	.short	(.L_21 - .L_20)


	//   ....[0]....
.L_20:
        /*0050*/ 	.word	0x00000540


	//----- nvinfo : EIATTR_CBANK_PARAM_SIZE
	.align		4
.L_21:
        /*0054*/ 	.byte	0x03, 0x19
        /*0056*/ 	.short	0x0014


	//----- nvinfo : EIATTR_PARAM_CBANK
	.align		4
        /*0058*/ 	.byte	0x04, 0x0a
        /*005a*/ 	.short	(.L_23 - .L_22)
	.align		4
.L_22:
        /*005c*/ 	.word	index@(.nv.constant0._Z20simple_blelloch_scanPfS_i)
        /*0060*/ 	.short	0x0380
        /*0062*/ 	.short	0x0014


	//----- nvinfo : EIATTR_SW_WAR
	.align		4
.L_23:
        /*0064*/ 	.byte	0x04, 0x36
        /*0066*/ 	.short	(.L_25 - .L_24)
.L_24:
        /*0068*/ 	.word	0x00000008
.L_25:


//--------------------- .nv.info._Z12init_numbersPff --------------------------
	.section	.nv.info._Z12init_numbersPff,"",@"SHT_CUDA_INFO"
	.sectionflags	@""
	.align	4


	//----- nvinfo : EIATTR_CUDA_API_VERSION
	.align		4
        /*0000*/ 	.byte	0x04, 0x37
        /*0002*/ 	.short	(.L_27 - .L_26)
.L_26:
        /*0004*/ 	.word	0x00000082


	//----- nvinfo : EIATTR_KPARAM_INFO
	.align		4
.L_27:
        /*0008*/ 	.byte	0x04, 0x17
        /*000a*/ 	.short	(.L_29 - .L_28)
.L_28:
        /*000c*/ 	.word	0x00000000
        /*0010*/ 	.short	0x0001
        /*0012*/ 	.short	0x0008
        /*0014*/ 	.byte	0x00, 0xf0, 0x11, 0x00


	//----- nvinfo : EIATTR_KPARAM_INFO
	.align		4
.L_29:
        /*0018*/ 	.byte	0x04, 0x17
        /*001a*/ 	.short	(.L_31 - .L_30)
.L_30:
        /*001c*/ 	.word	0x00000000
        /*0020*/ 	.short	0x0000
        /*0022*/ 	.short	0x0000
        /*0024*/ 	.byte	0x00, 0xf5, 0x21, 0x00


	//----- nvinfo : EIATTR_SPARSE_MMA_MASK
	.align		4
.L_31:
        /*0028*/ 	.byte	0x03, 0x50
        /*002a*/ 	.short	0x0000


	//----- nvinfo : EIATTR_MAXREG_COUNT
	.align		4
        /*002c*/ 	.byte	0x03, 0x1b
        /*002e*/ 	.short	0x00ff


	//----- nvinfo : EIATTR_MERCURY_ISA_VERSION
	.align		4
        /*0030*/ 	.byte	0x03, 0x5f
        /*0032*/ 	.short	0x0101


	//----- nvinfo : EIATTR_VRC_CTA_INIT_COUNT
	.align		4
        /*0034*/ 	.byte	0x02, 0x4a
	.zero		1
	.zero		1


	//----- nvinfo : EIATTR_EXIT_INSTR_OFFSETS
	.align		4
        /*0038*/ 	.byte	0x04, 0x1c
        /*003a*/ 	.short	(.L_33 - .L_32)


	//   ....[0]....
.L_32:
        /*003c*/ 	.word	0x000000a0


	//----- nvinfo : EIATTR_CBANK_PARAM_SIZE
	.align		4
.L_33:
        /*0040*/ 	.byte	0x03, 0x19
        /*0042*/ 	.short	0x000c


	//----- nvinfo : EIATTR_PARAM_CBANK
	.align		4
        /*0044*/ 	.byte	0x04, 0x0a
        /*0046*/ 	.short	(.L_35 - .L_34)
	.align		4
.L_34:
        /*0048*/ 	.word	index@(.nv.constant0._Z12init_numbersPff)
        /*004c*/ 	.short	0x0380
        /*004e*/ 	.short	0x000c


	//----- nvinfo : EIATTR_SW_WAR
	.align		4
.L_35:
        /*0050*/ 	.byte	0x04, 0x36
        /*0052*/ 	.short	(.L_37 - .L_36)
.L_36:
        /*0054*/ 	.word	0x00000008
.L_37:


//--------------------- .nv.callgraph             --------------------------
	.section	.nv.callgraph,"",@"SHT_CUDA_CALLGRAPH"
	.align	4
	.sectionentsize	8
	.align		4
        /*0000*/ 	.word	0x00000000
	.align		4
        /*0004*/ 	.word	0xffffffff
	.align		4
        /*0008*/ 	.word	0x00000000
	.align		4
        /*000c*/ 	.word	0xfffffffe
	.align		4
        /*0010*/ 	.word	0x00000000
	.align		4
        /*0014*/ 	.word	0xfffffffd
	.align		4
        /*0018*/ 	.word	0x00000000
	.align		4
        /*001c*/ 	.word	0xfffffffc


//--------------------- .text._Z20simple_blelloch_scanPfS_i --------------------------
	.section	.text._Z20simple_blelloch_scanPfS_i,"ax",@progbits
	.align	128
        .global         _Z20simple_blelloch_scanPfS_i
        .type           _Z20simple_blelloch_scanPfS_i,@function
        .size           _Z20simple_blelloch_scanPfS_i,(.L_x_6 - _Z20simple_blelloch_scanPfS_i)
        .other          _Z20simple_blelloch_scanPfS_i,@"STO_CUDA_ENTRY STV_DEFAULT"
_Z20simple_blelloch_scanPfS_i:
.text._Z20simple_blelloch_scanPfS_i:
[----:B------:R-:W-:Y:S01]  /*0000*/  LDC R1, c[0x0][0x37c] ;  /* 0x0000df00ff017b82 */ /* 0x000fe20000000800 */
[----:B------:R-:W0:Y:S07]  /*0010*/  S2R R0, SR_TID.X ;  /* 0x0000000000007919 */ /* 0x000e2e0000002100 */
[----:B------:R-:W0:Y:S01]  /*0020*/  S2UR UR4, SR_CTAID.X ;  /* 0x00000000000479c3 */ /* 0x000e220000002500 */
[----:B------:R-:W1:Y:S01]  /*0030*/  LDCU.64 UR8, c[0x0][0x358] ;  /* 0x00006b00ff0877ac */ /* 0x000e620008000a00 */
[----:B------:R-:W2:Y:S06]  /*0040*/  LDCU UR6, c[0x0][0x390] ;  /* 0x00007200ff0677ac */ /* 0x000eac0008000800 */
[----:B------:R-:W0:Y:S08]  /*0050*/  LDC R3, c[0x0][0x360] ;  /* 0x0000d800ff037b82 */ /* 0x000e300000000800 */
[----:B------:R-:W3:Y:S01]  /*0060*/  LDC.64 R4, c[0x0][0x380] ;  /* 0x0000e000ff047b82 */ /* 0x000ee20000000a00 */
[----:B0-----:R-:W-:-:S04]  /*0070*/  IMAD R0, R3, UR4, R0 ;  /* 0x0000000403007c24 */ /* 0x001fc8000f8e0200 */
[----:B---3--:R-:W-:-:S06]  /*0080*/  IMAD.WIDE R4, R0, 0x4, R4 ;  /* 0x0000000400047825 */ /* 0x008fcc00078e0204 */
[----:B-1----:R-:W3:Y:S01]  /*0090*/  LDG.E R5, desc[UR8][R4.64] ;  /* 0x0000000804057981 */ /* 0x002ee2000c1e1900 */
[----:B------:R-:W0:Y:S01]  /*00a0*/  S2UR UR5, SR_CgaCtaId ;  /* 0x00000000000579c3 */ /* 0x000e220000008800 */
[----:B------:R-:W-:Y:S01]  /*00b0*/  UMOV UR4, 0x400 ;  /* 0x0000040000047882 */ /* 0x000fe20000000000 */
[----:B------:R-:W1:Y:S01]  /*00c0*/  LDCU UR7, c[0x0][0x390] ;  /* 0x00007200ff0777ac */ /* 0x000e620008000800 */
[----:B--2---:R-:W-:Y:S01]  /*00d0*/  UISETP.GE.AND UP0, UPT, UR6, 0x2, UPT ;  /* 0x000000020600788c */ /* 0x004fe2000bf06270 */
[----:B-1----:R-:W-:Y:S01]  /*00e0*/  IMAD.U32 R3, RZ, RZ, UR7 ;  /* 0x00000007ff037e24 */ /* 0x002fe2000f8e00ff */
[----:B0-----:R-:W-:-:S06]  /*00f0*/  ULEA UR4, UR5, UR4, 0x18 ;  /* 0x0000000405047291 */ /* 0x001fcc000f8ec0ff */
[----:B------:R-:W-:-:S05]  /*0100*/  LEA R2, R0, UR4, 0x2 ;  /* 0x0000000400027c11 */ /* 0x000fca000f8e10ff */
[----:B---3--:R0:W-:Y:S01]  /*0110*/  STS [R2], R5 ;  /* 0x0000000502007388 */ /* 0x0081e20000000800 */
[----:B------:R-:W-:Y:S06]  /*0120*/  BAR.SYNC.DEFER_BLOCKING 0x0 ;  /* 0x0000000000007b1d */ /* 0x000fec0000010000 */
[----:B------:R-:W-:Y:S05]  /*0130*/  BRA.U !UP0, `(.L_x_0) ;  /* 0x0000000108407547 */ /* 0x000fea000b800000 */
[----:B------:R-:W-:Y:S01]  /*0140*/  VIADD R4, R0, 0x1 ;  /* 0x0000000100047836 */ /* 0x000fe20000000000 */
[----:B------:R-:W1:Y:S01]  /*0150*/  LDCU UR6, c[0x0][0x390] ;  /* 0x00007200ff0677ac */ /* 0x000e620008000800 */
[----:B0-----:R-:W-:-:S07]  /*0160*/  IMAD.MOV.U32 R5, RZ, RZ, 0x2 ;  /* 0x00000002ff057424 */ /* 0x001fce00078e00ff */
.L_x_1:
[----:B------:R-:W-:-:S05]  /*0170*/  VIADD R7, R5, 0xffffffff ;  /* 0xffffffff05077836 */ /* 0x000fca0000000000 */
[----:B------:R-:W-:-:S13]  /*0180*/  LOP3.LUT P0, RZ, R7, R4, RZ, 0xc0, !PT ;  /* 0x0000000407ff7212 */ /* 0x000fda000780c0ff */
[----:B------:R-:W-:Y:S01]  /*0190*/  @!P0 SHF.R.U32.HI R7, RZ, 0x1, R5 ;  /* 0x00000001ff078819 */ /* 0x000fe20000011605 */
[----:B------:R-:W-:Y:S01]  /*01a0*/  @!P0 LDS R6, [R2] ;  /* 0x0000000002068984 */ /* 0x000fe20000000800 */
[----:B------:R-:W-:Y:S02]  /*01b0*/  IMAD.SHL.U32 R5, R5, 0x2, RZ ;  /* 0x0000000205057824 */ /* 0x000fe400078e00ff */
[----:B------:R-:W-:-:S04]  /*01c0*/  @!P0 IADD3 R7, PT, PT, R0, -R7, RZ ;  /* 0x8000000700078210 */ /* 0x000fc80007ffe0ff */
[----:B------:R-:W-:-:S06]  /*01d0*/  @!P0 LEA R7, R7, UR4, 0x2 ;  /* 0x0000000407078c11 */ /* 0x000fcc000f8e10ff */
[----:B------:R-:W0:Y:S02]  /*01e0*/  @!P0 LDS R7, [R7] ;  /* 0x0000000007078984 */ /* 0x000e240000000800 */
[----:B0-----:R-:W-:-:S05]  /*01f0*/  @!P0 FADD R9, R6, R7 ;  /* 0x0000000706098221 */ /* 0x001fca0000000000 */
[----:B------:R2:W-:Y:S01]  /*0200*/  @!P0 STS [R2], R9 ;  /* 0x0000000902008388 */ /* 0x0005e20000000800 */
[----:B------:R-:W-:Y:S01]  /*0210*/  BAR.SYNC.DEFER_BLOCKING 0x0 ;  /* 0x0000000000007b1d */ /* 0x000fe20000010000 */
[----:B-1----:R-:W-:-:S13]  /*0220*/  ISETP.GT.AND P0, PT, R5, UR6, PT ;  /* 0x0000000605007c0c */ /* 0x002fda000bf04270 */
[----:B--2---:R-:W-:Y:S05]  /*0230*/  @!P0 BRA `(.L_x_1) ;  /* 0xfffffffc00cc8947 */ /* 0x004fea000383ffff */
.L_x_0:
[----:B------:R-:W-:Y:S02]  /*0240*/  UIADD3 UR5, UPT, UPT, UR6, -0x1, URZ ;  /* 0xffffffff06057890 */ /* 0x000fe4000fffe0ff */
[----:B------:R-:W-:-:S04]  /*0250*/  UISETP.GE.AND UP0, UPT, UR6, 0x2, UPT ;  /* 0x000000020600788c */ /* 0x000fc8000bf06270 */
[----:B------:R-:W-:-:S13]  /*0260*/  ISETP.NE.AND P0, PT, R0, UR5, PT ;  /* 0x0000000500007c0c */ /* 0x000fda000bf05270 */
[----:B------:R1:W-:Y:S01]  /*0270*/  @!P0 STS [R2], RZ ;  /* 0x000000ff02008388 */ /* 0x0003e20000000800 */
[----:B------:R-:W-:Y:S06]  /*0280*/  BAR.SYNC.DEFER_BLOCKING 0x0 ;  /* 0x0000000000007b1d */ /* 0x000fec0000010000 */
[----:B------:R-:W-:Y:S05]  /*0290*/  BRA.U !UP0, `(.L_x_2) ;  /* 0x0000000108947547 */ /* 0x000fea000b800000 */
[----:B------:R-:W-:-:S05]  /*02a0*/  VIADD R11, R0, 0x1 ;  /* 0x00000001000b7836 */ /* 0x000fca0000000000 */
[----:B------:R-:W-:-:S07]  /*02b0*/  IABS R4, R11 ;  /* 0x0000000b00047213 */ /* 0x000fce0000000000 */
.L_x_3:
[-C--:B------:R-:W-:Y:S02]  /*02c0*/  IABS R8, R3.reuse ;  /* 0x0000000300087213 */ /* 0x080fe40000000000 */
[----:B------:R-:W-:Y:S02]  /*02d0*/  IABS R10, R3 ;  /* 0x00000003000a7213 */ /* 0x000fe40000000000 */
[----:B0-----:R-:W0:Y:S01]  /*02e0*/  I2F.RP R5, R8 ;  /* 0x0000000800057306 */ /* 0x001e220000209400 */
[----:B------:R-:W-:Y:S02]  /*02f0*/  ISETP.GE.AND P2, PT, R11, RZ, PT ;  /* 0x000000ff0b00720c */ /* 0x000fe40003f46270 */
[----:B------:R-:W-:-:S05]  /*0300*/  IMAD.MOV R10, RZ, RZ, -R10 ;  /* 0x000000ffff0a7224 */ /* 0x000fca00078e0a0a */
[----:B0-----:R-:W0:Y:S02]  /*0310*/  MUFU.RCP R5, R5 ;  /* 0x0000000500057308 */ /* 0x001e240000001000 */
[----:B0-----:R-:W-:Y:S01]  /*0320*/  VIADD R6, R5, 0xffffffe ;  /* 0x0ffffffe05067836 */ /* 0x001fe20000000000 */
[----:B------:R-:W-:-:S05]  /*0330*/  IABS R5, R11 ;  /* 0x0000000b00057213 */ /* 0x000fca0000000000 */
[----:B------:R0:W2:Y:S02]  /*0340*/  F2I.FTZ.U32.TRUNC.NTZ R7, R6 ;  /* 0x0000000600077305 */ /* 0x0000a4000021f000 */
[----:B0-----:R-:W-:Y:S01]  /*0350*/  IMAD.MOV.U32 R6, RZ, RZ, RZ ;  /* 0x000000ffff067224 */ /* 0x001fe200078e00ff */
[----:B--2---:R-:W-:-:S05]  /*0360*/  IADD3 R9, PT, PT, RZ, -R7, RZ ;  /* 0x80000007ff097210 */ /* 0x004fca0007ffe0ff */
[----:B------:R-:W-:-:S04]  /*0370*/  IMAD R9, R9, R8, RZ ;  /* 0x0000000809097224 */ /* 0x000fc800078e02ff */
[----:B------:R-:W-:-:S06]  /*0380*/  IMAD.HI.U32 R7, R7, R9, R6 ;  /* 0x0000000907077227 */ /* 0x000fcc00078e0006 */
[----:B------:R-:W-:-:S04]  /*0390*/  IMAD.HI.U32 R7, R7, R4, RZ ;  /* 0x0000000407077227 */ /* 0x000fc800078e00ff */
[----:B------:R-:W-:Y:S01]  /*03a0*/  IMAD R7, R7, R10, R5 ;  /* 0x0000000a07077224 */ /* 0x000fe200078e0205 */
[----:B------:R-:W-:-:S04]  /*03b0*/  SHF.R.U32.HI R5, RZ, 0x1, R3 ;  /* 0x00000001ff057819 */ /* 0x000fc80000011603 */
[----:B------:R-:W-:-:S13]  /*03c0*/  ISETP.GT.U32.AND P0, PT, R8, R7, PT ;  /* 0x000000070800720c */ /* 0x000fda0003f04070 */
[----:B------:R-:W-:Y:S02]  /*03d0*/  @!P0 IADD3 R7, PT, PT, R7, -R8, RZ ;  /* 0x8000000807078210 */ /* 0x000fe40007ffe0ff */
[----:B------:R-:W-:Y:S02]  /*03e0*/  ISETP.NE.AND P0, PT, R3, RZ, PT ;  /* 0x000000ff0300720c */ /* 0x000fe40003f05270 */
[----:B------:R-:W-:-:S13]  /*03f0*/  ISETP.GT.U32.AND P1, PT, R8, R7, PT ;  /* 0x000000070800720c */ /* 0x000fda0003f24070 */
[----:B------:R-:W-:-:S04]  /*0400*/  @!P1 IMAD.IADD R7, R7, 0x1, -R8 ;  /* 0x0000000107079824 */ /* 0x000fc800078e0a08 */
[----:B------:R-:W-:Y:S01]  /*0410*/  @!P2 IMAD.MOV R7, RZ, RZ, -R7 ;  /* 0x000000ffff07a224 */ /* 0x000fe200078e0a07 */
[----:B------:R-:W-:-:S04]  /*0420*/  @!P0 LOP3.LUT R7, RZ, R3, RZ, 0x33, !PT ;  /* 0x00000003ff078212 */ /* 0x000fc800078e33ff */
[----:B------:R-:W-:-:S13]  /*0430*/  ISETP.NE.AND P0, PT, R7, RZ, PT ;  /* 0x000000ff0700720c */ /* 0x000fda0003f05270 */
[----:B------:R-:W-:-:S04]  /*0440*/  @!P0 IADD3 R6, PT, PT, R0, -R5, RZ ;  /* 0x8000000500068210 */ /* 0x000fc80007ffe0ff */
[----:B------:R-:W-:Y:S02]  /*0450*/  @!P0 LEA R7, R6, UR4, 0x2 ;  /* 0x0000000406078c11 */ /* 0x000fe4000f8e10ff */
[----:B------:R-:W-:Y:S04]  /*0460*/  @!P0 LDS R6, [R2] ;  /* 0x0000000002068984 */ /* 0x000fe80000000800 */
[----:B------:R-:W0:Y:S02]  /*0470*/  @!P0 LDS R9, [R7] ;  /* 0x0000000007098984 */ /* 0x000e240000000800 */
[----:B0-----:R-:W-:-:S05]  /*0480*/  @!P0 FADD R9, R6, R9 ;  /* 0x0000000906098221 */ /* 0x001fca0000000000 */
[----:B------:R2:W-:Y:S04]  /*0490*/  @!P0 STS [R2], R9 ;  /* 0x0000000902008388 */ /* 0x0005e80000000800 */
[----:B------:R2:W-:Y:S01]  /*04a0*/  @!P0 STS [R7], R6 ;  /* 0x0000000607008388 */ /* 0x0005e20000000800 */
[----:B------:R-:W-:Y:S01]  /*04b0*/  BAR.SYNC.DEFER_BLOCKING 0x0 ;  /* 0x0000000000007b1d */ /* 0x000fe20000010000 */
[----:B------:R-:W-:Y:S01]  /*04c0*/  ISETP.GT.U32.AND P0, PT, R3, 0x3, PT ;  /* 0x000000030300780c */ /* 0x000fe20003f04070 */
[----:B------:R-:W-:-:S12]  /*04d0*/  IMAD.MOV.U32 R3, RZ, RZ, R5 ;  /* 0x000000ffff037224 */ /* 0x000fd800078e0005 */
[----:B--2---:R-:W-:Y:S05]  /*04e0*/  @P0 BRA `(.L_x_3) ;  /* 0xfffffffc00740947 */ /* 0x004fea000383ffff */
.L_x_2:
[----:B------:R-:W-:Y:S08]  /*04f0*/  BAR.SYNC.DEFER_BLOCKING 0x0 ;  /* 0x0000000000007b1d */ /* 0x000ff00000010000 */
[----:B0-----:R-:W0:Y:S01]  /*0500*/  LDC.64 R4, c[0x0][0x388] ;  /* 0x0000e200ff047b82 */ /* 0x001e220000000a00 */
[----:B------:R-:W2:Y:S01]  /*0510*/  LDS R3, [R2] ;  /* 0x0000000002037984 */ /* 0x000ea20000000800 */
[----:B0-----:R-:W-:-:S05]  /*0520*/  IMAD.WIDE R4, R0, 0x4, R4 ;  /* 0x0000000400047825 */ /* 0x001fca00078e0204 */
[----:B--2---:R-:W-:Y:S01]  /*0530*/  STG.E desc[UR8][R4.64], R3 ;  /* 0x0000000304007986 */ /* 0x004fe2000c101908 */
[----:B------:R-:W-:Y:S05]  /*0540*/  EXIT ;  /* 0x000000000000794d */ /* 0x000fea0003800000 */
.L_x_4:
[----:B------:R-:W-:-:S00]  /*0550*/  BRA `(.L_x_4) ;  /* 0xfffffffc00fc7947 */ /* 0x000fc0000383ffff */
[----:B------:R-:W-:-:S00]  /*0560*/  NOP ;  /* 0x0000000000007918 */ /* 0x000fc00000000000 */
        /* <DEDUP_REMOVED lines=9> */
.L_x_6:


//--------------------- .text._Z12init_numbersPff --------------------------
	.section	.text._Z12init_numbersPff,"ax",@progbits
	.align	128
        .global         _Z12init_numbersPff
        .type           _Z12init_numbersPff,@function
        .size           _Z12init_numbersPff,(.L_x_7 - _Z12init_numbersPff)
        .other          _Z12init_numbersPff,@"STO_CUDA_ENTRY STV_DEFAULT"
_Z12init_numbersPff:
.text._Z12init_numbersPff:
[----:B------:R-:W-:Y:S01]  /*0000*/  LDC R1, c[0x0][0x37c] ;  /* 0x0000df00ff017b82 */ /* 0x000fe20000000800 */
[----:B------:R-:W0:Y:S07]  /*0010*/  S2R R5, SR_TID.X ;  /* 0x0000000000057919 */ /* 0x000e2e0000002100 */
[----:B------:R-:W0:Y:S01]  /*0020*/  S2UR UR6, SR_CTAID.X ;  /* 0x00000000000679c3 */ /* 0x000e220000002500 */
[----:B------:R-:W1:Y:S07]  /*0030*/  LDCU.64 UR4, c[0x0][0x358] ;  /* 0x00006b00ff0477ac */ /* 0x000e6e0008000a00 */
[----:B------:R-:W0:Y:S08]  /*0040*/  LDC R0, c[0x0][0x360] ;  /* 0x0000d800ff007b82 */ /* 0x000e300000000800 */
[----:B------:R-:W2:Y:S08]  /*0050*/  LDC.64 R2, c[0x0][0x380] ;  /* 0x0000e000ff027b82 */ /* 0x000eb00000000a00 */
[----:B------:R-:W1:Y:S01]  /*0060*/  LDC R7, c[0x0][0x388] ;  /* 0x0000e200ff077b82 */ /* 0x000e620000000800 */
[----:B0-----:R-:W-:-:S04]  /*0070*/  IMAD R5, R0, UR6, R5 ;  /* 0x0000000600057c24 */ /* 0x001fc8000f8e0205 */
[----:B--2---:R-:W-:-:S05]  /*0080*/  IMAD.WIDE R2, R5, 0x4, R2 ;  /* 0x0000000405027825 */ /* 0x004fca00078e0202 */
[----:B-1----:R-:W-:Y:S01]  /*0090*/  STG.E desc[UR4][R2.64], R7 ;  /* 0x0000000702007986 */ /* 0x002fe2000c101904 */
[----:B------:R-:W-:Y:S05]  /*00a0*/  EXIT ;  /* 0x000000000000794d */ /* 0x000fea0003800000 */
.L_x_5:
        /* <DEDUP_REMOVED lines=13> */
.L_x_7:


//--------------------- .nv.shared._Z20simple_blelloch_scanPfS_i --------------------------
	.section	.nv.shared._Z20simple_blelloch_scanPfS_i,"aw",@nobits
	.sectionflags	@""
	.align	16
	.zero		1024


//--------------------- .nv.shared.reserved.0     --------------------------
	.section	.nv.shared.reserved.0,"aw",@nobits
	.weak		__nv_reservedSMEM_offset_0_alias
	.size		__nv_reservedSMEM_offset_0_alias, 0, 64
	.other		__nv_reservedSMEM_offset_0_alias,@"STO_CUDA_RESERVED_SHARED STV_DEFAULT"
__nv_reservedSMEM_offset_0_alias:
	.zero		0
	.zero		64


//--------------------- .nv.shared._Z12init_numbersPff --------------------------
	.section	.nv.shared._Z12init_numbersPff,"aw",@nobits
	.sectionflags	@""
	.align	16
	.zero		1024


//--------------------- .nv.constant0._Z20simple_blelloch_scanPfS_i --------------------------
	.section	.nv.constant0._Z20simple_blelloch_scanPfS_i,"a",@progbits
	.sectionflags	@""
	.align	4
.nv.constant0._Z20simple_blelloch_scanPfS_i:
	.zero		916


//--------------------- .nv.constant0._Z12init_numbersPff --------------------------
	.section	.nv.constant0._Z12init_numbersPff,"a",@progbits
	.sectionflags	@""
	.align	4
.nv.constant0._Z12init_numbersPff:
	.zero		908


//--------------------- SYMBOLS --------------------------

	.type		.nv.reservedSmem.offset0,@object
	.size		.nv.reservedSmem.offset0,0x4
	.type		.nv.reservedSmem.cap,@object
	.size		.nv.reservedSmem.cap,0x4
